	.headerflags	@"EF_CUDA_TEXMODE_UNIFIED EF_CUDA_64BIT_ADDRESS EF_CUDA_ACCELERATORS EF_CUDA_SM90 EF_CUDA_VIRTUAL_SM(EF_CUDA_SM90)"
	.elftype	@"ET_EXEC"


//--------------------- .nv.info                  --------------------------
	.section	.nv.info,"",@"SHT_CUDA_INFO"
	.align	4


	//----- nvinfo : EIATTR_REGCOUNT
	.align		4
        /*0000*/ 	.byte	0x04, 0x2f
        /*0002*/ 	.short	(.L_1 - .L_0)
	.align		4
.L_0:
        /*0004*/ 	.word	index@(triton_poi_fused_convolution_relu_21)
        /*0008*/ 	.word	0x0000000c


	//----- nvinfo : EIATTR_MIN_STACK_SIZE
	.align		4
.L_1:
        /*000c*/ 	.byte	0x04, 0x12
        /*000e*/ 	.short	(.L_3 - .L_2)
	.align		4
.L_2:
        /*0010*/ 	.word	index@(triton_poi_fused_convolution_relu_21)
        /*0014*/ 	.word	0x00000000


	//----- nvinfo : EIATTR_FRAME_SIZE
	.align		4
.L_3:
        /*0018*/ 	.byte	0x04, 0x11
        /*001a*/ 	.short	(.L_5 - .L_4)
	.align		4
.L_4:
        /*001c*/ 	.word	index@(triton_poi_fused_convolution_relu_21)
        /*0020*/ 	.word	0x00000000


	//----- nvinfo : EIATTR_MIN_STACK_SIZE
	.align		4
.L_5:
        /*0024*/ 	.byte	0x04, 0x12
        /*0026*/ 	.short	(.L_7 - .L_6)
	.align		4
.L_6:
        /*0028*/ 	.word	index@(triton_poi_fused_convolution_relu_21)
        /*002c*/ 	.word	0x00000000
.L_7:


//--------------------- .nv.info.triton_poi_fused_convolution_relu_21 --------------------------
	.section	.nv.info.triton_poi_fused_convolution_relu_21,"",@"SHT_CUDA_INFO"
	.sectionflags	@""
	.align	4


	//----- nvinfo : EIATTR_CUDA_API_VERSION
	.align		4
        /*0000*/ 	.byte	0x04, 0x37
        /*0002*/ 	.short	(.L_9 - .L_8)
.L_8:
        /*0004*/ 	.word	0x0000007c


	//----- nvinfo : EIATTR_KPARAM_INFO
	.align		4
.L_9:
        /*0008*/ 	.byte	0x04, 0x17
        /*000a*/ 	.short	(.L_11 - .L_10)
.L_10:
        /*000c*/ 	.word	0x00000000
        /*0010*/ 	.short	0x0002
        /*0012*/ 	.short	0x0010
        /*0014*/ 	.byte	0x00, 0xf0, 0x11, 0x00


	//----- nvinfo : EIATTR_KPARAM_INFO
	.align		4
.L_11:
        /*0018*/ 	.byte	0x04, 0x17
        /*001a*/ 	.short	(.L_13 - .L_12)
.L_12:
        /*001c*/ 	.word	0x00000000
        /*0020*/ 	.short	0x0001
        /*0022*/ 	.short	0x0008
        /*0024*/ 	.byte	0x00, 0xf4, 0x21, 0x00


	//----- nvinfo : EIATTR_KPARAM_INFO
	.align		4
.L_13:
        /*0028*/ 	.byte	0x04, 0x17
        /*002a*/ 	.short	(.L_15 - .L_14)
.L_14:
        /*002c*/ 	.word	0x00000000
        /*0030*/ 	.short	0x0000
        /*0032*/ 	.short	0x0000
        /*0034*/ 	.byte	0x00, 0xf4, 0x21, 0x00


	//----- nvinfo : EIATTR_SPARSE_MMA_MASK
	.align		4
.L_15:
        /*0038*/ 	.byte	0x03, 0x50
        /*003a*/ 	.short	0x0000


	//----- nvinfo : EIATTR_MAXREG_COUNT
	.align		4
        /*003c*/ 	.byte	0x03, 0x1b
        /*003e*/ 	.short	0x00ff


	//----- nvinfo : EIATTR_EXIT_INSTR_OFFSETS
	.align		4
        /*0040*/ 	.byte	0x04, 0x1c
        /*0042*/ 	.short	(.L_17 - .L_16)


	//   ....[0]....
.L_16:
        /*0044*/ 	.word	0x00000180


	//----- nvinfo : EIATTR_REQNTID
	.align		4
.L_17:
        /*0048*/ 	.byte	0x04, 0x10
        /*004a*/ 	.short	(.L_19 - .L_18)
.L_18:
        /*004c*/ 	.word	0x00000080
        /*0050*/ 	.word	0x00000001
        /*0054*/ 	.word	0x00000001


	//----- nvinfo : EIATTR_CBANK_PARAM_SIZE
	.align		4
.L_19:
        /*0058*/ 	.byte	0x03, 0x19
        /*005a*/ 	.short	0x0014


	//----- nvinfo : EIATTR_PARAM_CBANK
	.align		4
        /*005c*/ 	.byte	0x04, 0x0a
        /*005e*/ 	.short	(.L_21 - .L_20)
	.align		4
.L_20:
        /*0060*/ 	.word	index@(.nv.constant0.triton_poi_fused_convolution_relu_21)
        /*0064*/ 	.short	0x0210
        /*0066*/ 	.short	0x0014


	//----- nvinfo : EIATTR_SW_WAR
	.align		4
.L_21:
        /*0068*/ 	.byte	0x04, 0x36
        /*006a*/ 	.short	(.L_23 - .L_22)
.L_22:
        /*006c*/ 	.word	0x00000008
.L_23:


//--------------------- .nv.callgraph             --------------------------
	.section	.nv.callgraph,"",@"SHT_CUDA_CALLGRAPH"
	.align	4
	.sectionentsize	8
	.align		4
        /*0000*/ 	.word	0x00000000
	.align		4
        /*0004*/ 	.word	0xffffffff
	.align		4
        /*0008*/ 	.word	0x00000000
	.align		4
        /*000c*/ 	.word	0xfffffffe
	.align		4
        /*0010*/ 	.word	0x00000000
	.align		4
        /*0014*/ 	.word	0xfffffffd
	.align		4
        /*0018*/ 	.word	0x00000000
	.align		4
        /*001c*/ 	.word	0xfffffffc


//--------------------- .text.triton_poi_fused_convolution_relu_21 --------------------------
	.section	.text.triton_poi_fused_convolution_relu_21,"ax",@progbits
	.align	128
        .global         triton_poi_fused_convolution_relu_21
        .type           triton_poi_fused_convolution_relu_21,@function
        .size           triton_poi_fused_convolution_relu_21,(.L_x_1 - triton_poi_fused_convolution_relu_21)
        .other          triton_poi_fused_convolution_relu_21,@"STO_CUDA_ENTRY STV_DEFAULT"
triton_poi_fused_convolution_relu_21:
.text.triton_poi_fused_convolution_relu_21:
[----:B------:R-:W-:Y:S01]  /*0000*/  LDC R1, c[0x0][0x28] ;  /* 0x00000a00ff017b82 */ /* 0x000fe20000000800 */
[----:B------:R-:W1:Y:S07]  /*0010*/  S2R R0, SR_TID.X ;  /* 0x0000000000007919 */ /* 0x000e6e0000002100 */
[----:B------:R-:W2:Y:S01]  /*0020*/  LDC.64 R4, c[0x0][0x218] ;  /* 0x00008600ff047b82 */ /* 0x000ea20000000a00 */
[----:B------:R-:W-:Y:S01]  /*0030*/  ULDC.64 UR4, c[0x0][0x208] ;  /* 0x0000820000047ab9 */ /* 0x000fe20000000a00 */
[----:B------:R-:W3:Y:S01]  /*0040*/  S2R R7, SR_CTAID.X ;  /* 0x0000000000077919 */ /* 0x000ee20000002500 */
[----:B-1----:R-:W-:-:S02]  /*0050*/  LOP3.LUT R0, R0, 0x7f, RZ, 0xc0, !PT ;  /* 0x0000007f00007812 */ /* 0x002fc400078ec0ff */
[----:B---3--:R-:W-:-:S03]  /*0060*/  SHF.R.S32.HI R2, RZ, 0x18, R7 ;  /* 0x00000018ff027819 */ /* 0x008fc60000011407 */
[----:B------:R-:W-:Y:S01]  /*0070*/  IMAD R7, R7, 0x80, R0 ;  /* 0x0000008007077824 */ /* 0x000fe200078e0200 */
[----:B------:R-:W-:Y:S02]  /*0080*/  SGXT R0, R2, 0x1 ;  /* 0x000000010200781a */ /* 0x000fe40000000200 */
[----:B------:R-:W1:Y:S02]  /*0090*/  LDC.64 R2, c[0x0][0x210] ;  /* 0x00008400ff027b82 */ /* 0x000e640000000a00 */
[----:B------:R-:W-:-:S04]  /*00a0*/  LEA.HI R0, R0, R7, RZ, 0x2 ;  /* 0x0000000700007211 */ /* 0x000fc800078f10ff */
[--C-:B------:R-:W-:Y:S02]  /*00b0*/  SHF.R.S32.HI R6, RZ, 0x2, R0.reuse ;  /* 0x00000002ff067819 */ /* 0x100fe40000011400 */
[----:B------:R-:W-:-:S04]  /*00c0*/  SHF.R.S32.HI R9, RZ, 0x1f, R0 ;  /* 0x0000001fff097819 */ /* 0x000fc80000011400 */
[----:B------:R-:W-:-:S04]  /*00d0*/  LEA.HI R9, R9, R6, RZ, 0x9 ;  /* 0x0000000609097211 */ /* 0x000fc800078f48ff */
[----:B------:R-:W-:-:S05]  /*00e0*/  LOP3.LUT R9, R9, 0xfffffe00, RZ, 0xc0, !PT ;  /* 0xfffffe0009097812 */ /* 0x000fca00078ec0ff */
[----:B------:R-:W-:Y:S02]  /*00f0*/  IMAD.IADD R9, R6, 0x1, -R9 ;  /* 0x0000000106097824 */ /* 0x000fe400078e0a09 */
[----:B-1----:R-:W-:-:S04]  /*0100*/  IMAD.WIDE R2, R7, 0x4, R2 ;  /* 0x0000000407027825 */ /* 0x002fc800078e0202 */
[----:B--2---:R-:W-:Y:S01]  /*0110*/  IMAD.WIDE R4, R9, 0x4, R4 ;  /* 0x0000000409047825 */ /* 0x004fe200078e0204 */
[----:B------:R-:W2:Y:S05]  /*0120*/  LDG.E R0, desc[UR4][R2.64] ;  /* 0x0000000402007981 */ /* 0x000eaa000c1e1900 */
[----:B------:R-:W2:Y:S02]  /*0130*/  LDG.E.EL R5, desc[UR4][R4.64] ;  /* 0x0000000404057981 */ /* 0x000ea4000c2e1900 */
[C---:B--2---:R-:W-:Y:S01]  /*0140*/  FADD R6, R0.reuse, R5 ;  /* 0x0000000500067221 */ /* 0x044fe20000000000 */
[----:B------:R-:W-:-:S04]  /*0150*/  FSETP.GEU.AND P0, PT, R0, -R5, PT ;  /* 0x800000050000720b */ /* 0x000fc80003f0e000 */
[----:B------:R-:W-:-:S05]  /*0160*/  FSEL R7, R6, RZ, P0 ;  /* 0x000000ff06077208 */ /* 0x000fca0000000000 */
[----:B------:R-:W-:Y:S01]  /*0170*/  STG.E desc[UR4][R2.64], R7 ;  /* 0x0000000702007986 */ /* 0x000fe2000c101904 */
[----:B------:R-:W-:Y:S05]  /*0180*/  EXIT ;  /* 0x000000000000794d */ /* 0x000fea0003800000 */
.L_x_0:
[----:B------:R-:W-:-:S00]  /*0190*/  BRA `(.L_x_0) ;  /* 0xfffffffc00fc7947 */ /* 0x000fc0000383ffff */
[----:B------:R-:W-:-:S00]  /*01a0*/  NOP ;  /* 0x0000000000007918 */ /* 0x000fc00000000000 */
        /* <DEDUP_REMOVED lines=13> */
.L_x_1:


//--------------------- .nv.constant0.triton_poi_fused_convolution_relu_21 --------------------------
	.section	.nv.constant0.triton_poi_fused_convolution_relu_21,"a",@progbits
	.sectionflags	@""
	.align	4
.nv.constant0.triton_poi_fused_convolution_relu_21:
	.zero		548
